	.headerflags	@"EF_CUDA_TEXMODE_UNIFIED EF_CUDA_64BIT_ADDRESS EF_CUDA_ACCELERATORS EF_CUDA_SM90 EF_CUDA_VIRTUAL_SM(EF_CUDA_SM90)"
	.elftype	@"ET_EXEC"


//--------------------- .nv.info                  --------------------------
	.section	.nv.info,"",@"SHT_CUDA_INFO"
	.align	4


	//----- nvinfo : EIATTR_REGCOUNT
	.align		4
        /*0000*/ 	.byte	0x04, 0x2f
        /*0002*/ 	.short	(.L_1 - .L_0)
	.align		4
.L_0:
        /*0004*/ 	.word	index@(triton_poi_fused_convolution_1)
        /*0008*/ 	.word	0x0000000c


	//----- nvinfo : EIATTR_MIN_STACK_SIZE
	.align		4
.L_1:
        /*000c*/ 	.byte	0x04, 0x12
        /*000e*/ 	.short	(.L_3 - .L_2)
	.align		4
.L_2:
        /*0010*/ 	.word	index@(triton_poi_fused_convolution_1)
        /*0014*/ 	.word	0x00000000


	//----- nvinfo : EIATTR_FRAME_SIZE
	.align		4
.L_3:
        /*0018*/ 	.byte	0x04, 0x11
        /*001a*/ 	.short	(.L_5 - .L_4)
	.align		4
.L_4:
        /*001c*/ 	.word	index@(triton_poi_fused_convolution_1)
        /*0020*/ 	.word	0x00000000


	//----- nvinfo : EIATTR_MIN_STACK_SIZE
	.align		4
.L_5:
        /*0024*/ 	.byte	0x04, 0x12
        /*0026*/ 	.short	(.L_7 - .L_6)
	.align		4
.L_6:
        /*0028*/ 	.word	index@(triton_poi_fused_convolution_1)
        /*002c*/ 	.word	0x00000000
.L_7:


//--------------------- .nv.info.triton_poi_fused_convolution_1 --------------------------
	.section	.nv.info.triton_poi_fused_convolution_1,"",@"SHT_CUDA_INFO"
	.sectionflags	@""
	.align	4


	//----- nvinfo : EIATTR_CUDA_API_VERSION
	.align		4
        /*0000*/ 	.byte	0x04, 0x37
        /*0002*/ 	.short	(.L_9 - .L_8)
.L_8:
        /*0004*/ 	.word	0x0000007c


	//----- nvinfo : EIATTR_KPARAM_INFO
	.align		4
.L_9:
        /*0008*/ 	.byte	0x04, 0x17
        /*000a*/ 	.short	(.L_11 - .L_10)
.L_10:
        /*000c*/ 	.word	0x00000000
        /*0010*/ 	.short	0x0002
        /*0012*/ 	.short	0x0010
        /*0014*/ 	.byte	0x00, 0xf0, 0x11, 0x00


	//----- nvinfo : EIATTR_KPARAM_INFO
	.align		4
.L_11:
        /*0018*/ 	.byte	0x04, 0x17
        /*001a*/ 	.short	(.L_13 - .L_12)
.L_12:
        /*001c*/ 	.word	0x00000000
        /*0020*/ 	.short	0x0001
        /*0022*/ 	.short	0x0008
        /*0024*/ 	.byte	0x00, 0xf4, 0x21, 0x00


	//----- nvinfo : EIATTR_KPARAM_INFO
	.align		4
.L_13:
        /*0028*/ 	.byte	0x04, 0x17
        /*002a*/ 	.short	(.L_15 - .L_14)
.L_14:
        /*002c*/ 	.word	0x00000000
        /*0030*/ 	.short	0x0000
        /*0032*/ 	.short	0x0000
        /*0034*/ 	.byte	0x00, 0xf4, 0x21, 0x00


	//----- nvinfo : EIATTR_SPARSE_MMA_MASK
	.align		4
.L_15:
        /*0038*/ 	.byte	0x03, 0x50
        /*003a*/ 	.short	0x0000


	//----- nvinfo : EIATTR_MAXREG_COUNT
	.align		4
        /*003c*/ 	.byte	0x03, 0x1b
        /*003e*/ 	.short	0x00ff


	//----- nvinfo : EIATTR_EXIT_INSTR_OFFSETS
	.align		4
        /*0040*/ 	.byte	0x04, 0x1c
        /*0042*/ 	.short	(.L_17 - .L_16)


	//   ....[0]....
.L_16:
        /*0044*/ 	.word	0x00000180


	//----- nvinfo : EIATTR_REQNTID
	.align		4
.L_17:
        /*0048*/ 	.byte	0x04, 0x10
        /*004a*/ 	.short	(.L_19 - .L_18)
.L_18:
        /*004c*/ 	.word	0x00000080
        /*0050*/ 	.word	0x00000001
        /*0054*/ 	.word	0x00000001


	//----- nvinfo : EIATTR_CBANK_PARAM_SIZE
	.align		4
.L_19:
        /*0058*/ 	.byte	0x03, 0x19
        /*005a*/ 	.short	0x0014


	//----- nvinfo : EIATTR_PARAM_CBANK
	.align		4
        /*005c*/ 	.byte	0x04, 0x0a
        /*005e*/ 	.short	(.L_21 - .L_20)
	.align		4
.L_20:
        /*0060*/ 	.word	index@(.nv.constant0.triton_poi_fused_convolution_1)
        /*0064*/ 	.short	0x0210
        /*0066*/ 	.short	0x0014


	//----- nvinfo : EIATTR_SW_WAR
	.align		4
.L_21:
        /*0068*/ 	.byte	0x04, 0x36
        /*006a*/ 	.short	(.L_23 - .L_22)
.L_22:
        /*006c*/ 	.word	0x00000008
.L_23:


//--------------------- .nv.callgraph             --------------------------
	.section	.nv.callgraph,"",@"SHT_CUDA_CALLGRAPH"
	.align	4
	.sectionentsize	8
	.align		4
        /*0000*/ 	.word	0x00000000
	.align		4
        /*0004*/ 	.word	0xffffffff
	.align		4
        /*0008*/ 	.word	0x00000000
	.align		4
        /*000c*/ 	.word	0xfffffffe
	.align		4
        /*0010*/ 	.word	0x00000000
	.align		4
        /*0014*/ 	.word	0xfffffffd
	.align		4
        /*0018*/ 	.word	0x00000000
	.align		4
        /*001c*/ 	.word	0xfffffffc


//--------------------- .text.triton_poi_fused_convolution_1 --------------------------
	.section	.text.triton_poi_fused_convolution_1,"ax",@progbits
	.align	128
        .global         triton_poi_fused_convolution_1
        .type           triton_poi_fused_convolution_1,@function
        .size           triton_poi_fused_convolution_1,(.L_x_1 - triton_poi_fused_convolution_1)
        .other          triton_poi_fused_convolution_1,@"STO_CUDA_ENTRY STV_DEFAULT"
triton_poi_fused_convolution_1:
.text.triton_poi_fused_convolution_1:
[----:B------:R-:W-:Y:S01]  /*0000*/  LDC R1, c[0x0][0x28] ;  /* 0x00000a00ff017b82 */ /* 0x000fe20000000800 */
[----:B------:R-:W1:Y:S07]  /*0010*/  S2R R0, SR_TID.X ;  /* 0x0000000000007919 */ /* 0x000e6e0000002100 */
[----:B------:R-:W2:Y:S01]  /*0020*/  LDC.64 R4, c[0x0][0x218] ;  /* 0x00008600ff047b82 */ /* 0x000ea20000000a00 */
[----:B------:R-:W-:Y:S01]  /*0030*/  ULDC.64 UR4, c[0x0][0x208] ;  /* 0x0000820000047ab9 */ /* 0x000fe20000000a00 */
[----:B------:R-:W3:Y:S06]  /*0040*/  S2R R7, SR_CTAID.X ;  /* 0x0000000000077919 */ /* 0x000eec0000002500 */
[----:B------:R-:W4:Y:S01]  /*0050*/  LDC.64 R2, c[0x0][0x210] ;  /* 0x00008400ff027b82 */ /* 0x000f220000000a00 */
[----:B-1----:R-:W-:Y:S01]  /*0060*/  IMAD.SHL.U32 R0, R0, 0x2, RZ ;  /* 0x0000000200007824 */ /* 0x002fe200078e00ff */
[----:B---3--:R-:W-:-:S04]  /*0070*/  SHF.R.S32.HI R6, RZ, 0x17, R7 ;  /* 0x00000017ff067819 */ /* 0x008fc80000011407 */
[----:B------:R-:W-:Y:S02]  /*0080*/  LOP3.LUT R0, R0, 0xfe, RZ, 0xc0, !PT ;  /* 0x000000fe00007812 */ /* 0x000fe400078ec0ff */
[----:B------:R-:W-:-:S03]  /*0090*/  SGXT R6, R6, 0x1 ;  /* 0x000000010606781a */ /* 0x000fc60000000200 */
[----:B------:R-:W-:-:S04]  /*00a0*/  IMAD R7, R7, 0x100, R0 ;  /* 0x0000010007077824 */ /* 0x000fc800078e0200 */
[----:B----4-:R-:W-:Y:S01]  /*00b0*/  IMAD.WIDE R2, R7, 0x4, R2 ;  /* 0x0000000407027825 */ /* 0x010fe200078e0202 */
[----:B------:R-:W-:-:S04]  /*00c0*/  LEA.HI R6, R6, R7, RZ, 0x4 ;  /* 0x0000000706067211 */ /* 0x000fc800078f20ff */
[--C-:B------:R-:W-:Y:S02]  /*00d0*/  SHF.R.S32.HI R0, RZ, 0x4, R6.reuse ;  /* 0x00000004ff007819 */ /* 0x100fe40000011406 */
[----:B------:R-:W-:Y:S02]  /*00e0*/  SHF.R.S32.HI R9, RZ, 0x1f, R6 ;  /* 0x0000001fff097819 */ /* 0x000fe40000011406 */
[----:B------:R-:W3:Y:S02]  /*00f0*/  LDG.E.64 R6, desc[UR4][R2.64] ;  /* 0x0000000402067981 */ /* 0x000ee4000c1e1b00 */
[----:B------:R-:W-:-:S04]  /*0100*/  LEA.HI R9, R9, R0, RZ, 0x9 ;  /* 0x0000000009097211 */ /* 0x000fc800078f48ff */
[----:B------:R-:W-:-:S05]  /*0110*/  LOP3.LUT R9, R9, 0xfffffe00, RZ, 0xc0, !PT ;  /* 0xfffffe0009097812 */ /* 0x000fca00078ec0ff */
[----:B------:R-:W-:-:S04]  /*0120*/  IMAD.IADD R9, R0, 0x1, -R9 ;  /* 0x0000000100097824 */ /* 0x000fc800078e0a09 */
[----:B--2---:R-:W-:-:S06]  /*0130*/  IMAD.WIDE R4, R9, 0x4, R4 ;  /* 0x0000000409047825 */ /* 0x004fcc00078e0204 */
[----:B------:R-:W3:Y:S02]  /*0140*/  LDG.E.EL R4, desc[UR4][R4.64] ;  /* 0x0000000404047981 */ /* 0x000ee4000c2e1900 */
[--C-:B---3--:R-:W-:Y:S01]  /*0150*/  FADD R6, R6, R4.reuse ;  /* 0x0000000406067221 */ /* 0x108fe20000000000 */
[----:B------:R-:W-:-:S05]  /*0160*/  FADD R7, R7, R4 ;  /* 0x0000000407077221 */ /* 0x000fca0000000000 */
[----:B------:R-:W-:Y:S01]  /*0170*/  STG.E.64 desc[UR4][R2.64], R6 ;  /* 0x0000000602007986 */ /* 0x000fe2000c101b04 */
[----:B------:R-:W-:Y:S05]  /*0180*/  EXIT ;  /* 0x000000000000794d */ /* 0x000fea0003800000 */
.L_x_0:
[----:B------:R-:W-:-:S00]  /*0190*/  BRA `(.L_x_0) ;  /* 0xfffffffc00fc7947 */ /* 0x000fc0000383ffff */
[----:B------:R-:W-:-:S00]  /*01a0*/  NOP ;  /* 0x0000000000007918 */ /* 0x000fc00000000000 */
        /* <DEDUP_REMOVED lines=13> */
.L_x_1:


//--------------------- .nv.constant0.triton_poi_fused_convolution_1 --------------------------
	.section	.nv.constant0.triton_poi_fused_convolution_1,"a",@progbits
	.sectionflags	@""
	.align	4
.nv.constant0.triton_poi_fused_convolution_1:
	.zero		548
